//
// Generated by NVIDIA NVVM Compiler
//
// Compiler Build ID: CL-36424714
// Cuda compilation tools, release 13.0, V13.0.88
// Based on NVVM 20.0.0
//

.version 9.0
.target sm_100
.address_size 64

	// .globl	_Z21globalMemoryTransformPfS_iS_

.visible .entry _Z21globalMemoryTransformPfS_iS_(
	.param .u64 .ptr .align 1 _Z21globalMemoryTransformPfS_iS__param_0,
	.param .u64 .ptr .align 1 _Z21globalMemoryTransformPfS_iS__param_1,
	.param .u32 _Z21globalMemoryTransformPfS_iS__param_2,
	.param .u64 .ptr .align 1 _Z21globalMemoryTransformPfS_iS__param_3
)
{
	.reg .pred 	%p<2>;
	.reg .b32 	%r<6>;
	.reg .b32 	%f<30>;
	.reg .b64 	%rd<10>;

	ld.param.u64 	%rd1, [_Z21globalMemoryTransformPfS_iS__param_0];
	ld.param.u64 	%rd2, [_Z21globalMemoryTransformPfS_iS__param_1];
	ld.param.u32 	%r2, [_Z21globalMemoryTransformPfS_iS__param_2];
	ld.param.u64 	%rd3, [_Z21globalMemoryTransformPfS_iS__param_3];
	mov.u32 	%r3, %ctaid.x;
	mov.u32 	%r4, %ntid.x;
	mov.u32 	%r5, %tid.x;
	mad.lo.s32 	%r1, %r3, %r4, %r5;
	setp.ge.s32 	%p1, %r1, %r2;
	@%p1 bra 	$L__BB0_2;
	cvta.to.global.u64 	%rd4, %rd2;
	cvta.to.global.u64 	%rd5, %rd3;
	cvta.to.global.u64 	%rd6, %rd1;
	mul.wide.s32 	%rd7, %r1, 4;
	add.s64 	%rd8, %rd6, %rd7;
	ld.global.f32 	%f1, [%rd8];
	ld.global.f32 	%f2, [%rd5];
	add.f32 	%f3, %f2, 0f00000000;
	ld.global.f32 	%f4, [%rd5+4];
	fma.rn.f32 	%f5, %f1, %f4, %f3;
	mul.f32 	%f6, %f1, %f1;
	ld.global.f32 	%f7, [%rd5+8];
	fma.rn.f32 	%f8, %f6, %f7, %f5;
	mul.f32 	%f9, %f1, %f6;
	ld.global.f32 	%f10, [%rd5+12];
	fma.rn.f32 	%f11, %f9, %f10, %f8;
	mul.f32 	%f12, %f1, %f9;
	ld.global.f32 	%f13, [%rd5+16];
	fma.rn.f32 	%f14, %f12, %f13, %f11;
	mul.f32 	%f15, %f1, %f12;
	ld.global.f32 	%f16, [%rd5+20];
	fma.rn.f32 	%f17, %f15, %f16, %f14;
	mul.f32 	%f18, %f1, %f15;
	ld.global.f32 	%f19, [%rd5+24];
	fma.rn.f32 	%f20, %f18, %f19, %f17;
	mul.f32 	%f21, %f1, %f18;
	ld.global.f32 	%f22, [%rd5+28];
	fma.rn.f32 	%f23, %f21, %f22, %f20;
	mul.f32 	%f24, %f1, %f21;
	ld.global.f32 	%f25, [%rd5+32];
	fma.rn.f32 	%f26, %f24, %f25, %f23;
	mul.f32 	%f27, %f1, %f24;
	ld.global.f32 	%f28, [%rd5+36];
	fma.rn.f32 	%f29, %f27, %f28, %f26;
	add.s64 	%rd9, %rd4, %rd7;
	st.global.f32 	[%rd9], %f29;
$L__BB0_2:
	ret;

}


// ===== COMPILED SASS (sm_100) =====

	.target	sm_100

	.elftype	@"ET_EXEC"


//--------------------- .note.nv.tkinfo           --------------------------
	.section	.note.nv.tkinfo,"",@"SHT_NOTE"
	.sectionflags	@"SHF_NOTE_NV_TKINFO"
	.tkinfo
        /*0018*/ 	.word	0x00000002
        /*0030*/ 	.string	""
        /*0030*/ 	.string	"ptxas"
        /*0030*/ 	.string	"Cuda compilation tools, release 13.0, V13.0.88"
        /*0030*/ 	.string	"Build cuda_13.0.r13.0/compiler.36424714_0"
        /*0030*/ 	.string	"-arch sm_100 -m 64 "



//--------------------- .note.nv.cuinfo           --------------------------
	.section	.note.nv.cuinfo,"",@"SHT_NOTE"
	.sectionflags	@"SHF_NOTE_NV_CUINFO"
        /*0018*/ 	.short	0x0002
        /*001a*/ 	.short	0x0064
        /*001c*/ 	.short	0x0082
	.zero		2


//--------------------- .nv.info                  --------------------------
	.section	.nv.info,"",@"SHT_CUDA_INFO"
	.align	4


	//----- nvinfo : EIATTR_REGCOUNT
	.align		4
        /*0000*/ 	.byte	0x04, 0x2f
        /*0002*/ 	.short	(.L_1 - .L_0)
	.align		4
.L_0:
        /*0004*/ 	.word	index@(_Z21globalMemoryTransformPfS_iS_)
        /*0008*/ 	.word	0x00000014


	//----- nvinfo : EIATTR_FRAME_SIZE
	.align		4
.L_1:
        /*000c*/ 	.byte	0x04, 0x11
        /*000e*/ 	.short	(.L_3 - .L_2)
	.align		4
.L_2:
        /*0010*/ 	.word	index@(_Z21globalMemoryTransformPfS_iS_)
        /*0014*/ 	.word	0x00000000


	//----- nvinfo : EIATTR_MIN_STACK_SIZE
	.align		4
.L_3:
        /*0018*/ 	.byte	0x04, 0x12
        /*001a*/ 	.short	(.L_5 - .L_4)
	.align		4
.L_4:
        /*001c*/ 	.word	index@(_Z21globalMemoryTransformPfS_iS_)
        /*0020*/ 	.word	0x00000000
.L_5:


//--------------------- .nv.compat                --------------------------
	.section	.nv.compat,"",@"SHT_CUDA_COMPAT_INFO"
	.align	4
        /*0000*/ 	.byte	0x02, 0x09, 0x00, 0x00, 0x02, 0x02, 0x01, 0x00, 0x02, 0x05, 0x05, 0x00, 0x03, 0x07, 0x01, 0x01
        /*0010*/ 	.byte	0x02, 0x03, 0x00, 0x00, 0x02, 0x06, 0x01, 0x00, 0x04, 0x0b, 0x08, 0x00, 0x09, 0x00, 0x00, 0x00
        /*0020*/ 	.byte	0x00, 0x00, 0x00, 0x00


//--------------------- .nv.info._Z21globalMemoryTransformPfS_iS_ --------------------------
	.section	.nv.info._Z21globalMemoryTransformPfS_iS_,"",@"SHT_CUDA_INFO"
	.sectionflags	@""
	.align	4


	//----- nvinfo : EIATTR_CUDA_API_VERSION
	.align		4
        /*0000*/ 	.byte	0x04, 0x37
        /*0002*/ 	.short	(.L_7 - .L_6)
.L_6:
        /*0004*/ 	.word	0x00000082


	//----- nvinfo : EIATTR_KPARAM_INFO
	.align		4
.L_7:
        /*0008*/ 	.byte	0x04, 0x17
        /*000a*/ 	.short	(.L_9 - .L_8)
.L_8:
        /*000c*/ 	.word	0x00000000
        /*0010*/ 	.short	0x0003
        /*0012*/ 	.short	0x0018
        /*0014*/ 	.byte	0x00, 0xf5, 0x21, 0x00


	//----- nvinfo : EIATTR_KPARAM_INFO
	.align		4
.L_9:
        /*0018*/ 	.byte	0x04, 0x17
        /*001a*/ 	.short	(.L_11 - .L_10)
.L_10:
        /*001c*/ 	.word	0x00000000
        /*0020*/ 	.short	0x0002
        /*0022*/ 	.short	0x0010
        /*0024*/ 	.byte	0x00, 0xf0, 0x11, 0x00


	//----- nvinfo : EIATTR_KPARAM_INFO
	.align		4
.L_11:
        /*0028*/ 	.byte	0x04, 0x17
        /*002a*/ 	.short	(.L_13 - .L_12)
.L_12:
        /*002c*/ 	.word	0x00000000
        /*0030*/ 	.short	0x0001
        /*0032*/ 	.short	0x0008
        /*0034*/ 	.byte	0x00, 0xf5, 0x21, 0x00


	//----- nvinfo : EIATTR_KPARAM_INFO
	.align		4
.L_13:
        /*0038*/ 	.byte	0x04, 0x17
        /*003a*/ 	.short	(.L_15 - .L_14)
.L_14:
        /*003c*/ 	.word	0x00000000
        /*0040*/ 	.short	0x0000
        /*0042*/ 	.short	0x0000
        /*0044*/ 	.byte	0x00, 0xf5, 0x21, 0x00


	//----- nvinfo : EIATTR_SPARSE_MMA_MASK
	.align		4
.L_15:
        /*0048*/ 	.byte	0x03, 0x50
        /*004a*/ 	.short	0x0000


	//----- nvinfo : EIATTR_MAXREG_COUNT
	.align		4
        /*004c*/ 	.byte	0x03, 0x1b
        /*004e*/ 	.short	0x00ff


	//----- nvinfo : EIATTR_MERCURY_ISA_VERSION
	.align		4
        /*0050*/ 	.byte	0x03, 0x5f
        /*0052*/ 	.short	0x0101


	//----- nvinfo : EIATTR_VRC_CTA_INIT_COUNT
	.align		4
        /*0054*/ 	.byte	0x02, 0x4a
	.zero		1
	.zero		1


	//----- nvinfo : EIATTR_EXIT_INSTR_OFFSETS
	.align		4
        /*0058*/ 	.byte	0x04, 0x1c
        /*005a*/ 	.short	(.L_17 - .L_16)


	//   ....[0]....
.L_16:
        /*005c*/ 	.word	0x00000070


	//   ....[1]....
        /*0060*/ 	.word	0x000002c0


	//----- nvinfo : EIATTR_CBANK_PARAM_SIZE
	.align		4
.L_17:
        /*0064*/ 	.byte	0x03, 0x19
        /*0066*/ 	.short	0x0020


	//----- nvinfo : EIATTR_PARAM_CBANK
	.align		4
        /*0068*/ 	.byte	0x04, 0x0a
        /*006a*/ 	.short	(.L_19 - .L_18)
	.align		4
.L_18:
        /*006c*/ 	.word	index@(.nv.constant0._Z21globalMemoryTransformPfS_iS_)
        /*0070*/ 	.short	0x0380
        /*0072*/ 	.short	0x0020


	//----- nvinfo : EIATTR_SW_WAR
	.align		4
.L_19:
        /*0074*/ 	.byte	0x04, 0x36
        /*0076*/ 	.short	(.L_21 - .L_20)
.L_20:
        /*0078*/ 	.word	0x00000008
.L_21:


//--------------------- .nv.callgraph             --------------------------
	.section	.nv.callgraph,"",@"SHT_CUDA_CALLGRAPH"
	.align	4
	.sectionentsize	8
	.align		4
        /*0000*/ 	.word	0x00000000
	.align		4
        /*0004*/ 	.word	0xffffffff
	.align		4
        /*0008*/ 	.word	0x00000000
	.align		4
        /*000c*/ 	.word	0xfffffffe
	.align		4
        /*0010*/ 	.word	0x00000000
	.align		4
        /*0014*/ 	.word	0xfffffffd
	.align		4
        /*0018*/ 	.word	0x00000000
	.align		4
        /*001c*/ 	.word	0xfffffffc


//--------------------- .text._Z21globalMemoryTransformPfS_iS_ --------------------------
	.section	.text._Z21globalMemoryTransformPfS_iS_,"ax",@progbits
	.align	128
        .global         _Z21globalMemoryTransformPfS_iS_
        .type           _Z21globalMemoryTransformPfS_iS_,@function
        .size           _Z21globalMemoryTransformPfS_iS_,(.L_x_1 - _Z21globalMemoryTransformPfS_iS_)
        .other          _Z21globalMemoryTransformPfS_iS_,@"STO_CUDA_ENTRY STV_DEFAULT"
_Z21globalMemoryTransformPfS_iS_:
.text._Z21globalMemoryTransformPfS_iS_:
[----:B------:R-:W-:Y:S01]  /*0000*/  LDC R1, c[0x0][0x37c] ;  /* 0x0000df00ff017b82 */ /* 0x000fe20000000800 */
[----:B------:R-:W0:Y:S07]  /*0010*/  S2R R0, SR_TID.X ;  /* 0x0000000000007919 */ /* 0x000e2e0000002100 */
[----:B------:R-:W0:Y:S01]  /*0020*/  S2UR UR4, SR_CTAID.X ;  /* 0x00000000000479c3 */ /* 0x000e220000002500 */
[----:B------:R-:W1:Y:S07]  /*0030*/  LDCU UR5, c[0x0][0x390] ;  /* 0x00007200ff0577ac */ /* 0x000e6e0008000800 */
[----:B------:R-:W0:Y:S02]  /*0040*/  LDC R5, c[0x0][0x360] ;  /* 0x0000d800ff057b82 */ /* 0x000e240000000800 */
[----:B0-----:R-:W-:-:S05]  /*0050*/  IMAD R5, R5, UR4, R0 ;  /* 0x0000000405057c24 */ /* 0x001fca000f8e0200 */
[----:B-1----:R-:W-:-:S13]  /*0060*/  ISETP.GE.AND P0, PT, R5, UR5, PT ;  /* 0x0000000505007c0c */ /* 0x002fda000bf06270 */
[----:B------:R-:W-:Y:S05]  /*0070*/  @P0 EXIT ;  /* 0x000000000000094d */ /* 0x000fea0003800000 */
[----:B------:R-:W0:Y:S01]  /*0080*/  LDC.64 R2, c[0x0][0x380] ;  /* 0x0000e000ff027b82 */ /* 0x000e220000000a00 */
[----:B------:R-:W1:Y:S07]  /*0090*/  LDCU.64 UR4, c[0x0][0x358] ;  /* 0x00006b00ff0477ac */ /* 0x000e6e0008000a00 */
[----:B------:R-:W2:Y:S01]  /*00a0*/  LDC.64 R8, c[0x0][0x398] ;  /* 0x0000e600ff087b82 */ /* 0x000ea20000000a00 */
[----:B0-----:R-:W-:-:S05]  /*00b0*/  IMAD.WIDE R2, R5, 0x4, R2 ;  /* 0x0000000405027825 */ /* 0x001fca00078e0202 */
[----:B-1----:R-:W3:Y:S04]  /*00c0*/  LDG.E R6, desc[UR4][R2.64] ;  /* 0x0000000402067981 */ /* 0x002ee8000c1e1900 */
[----:B--2---:R-:W2:Y:S04]  /*00d0*/  LDG.E R10, desc[UR4][R8.64] ;  /* 0x00000004080a7981 */ /* 0x004ea8000c1e1900 */
[----:B------:R-:W4:Y:S04]  /*00e0*/  LDG.E R12, desc[UR4][R8.64+0x4] ;  /* 0x00000404080c7981 */ /* 0x000f28000c1e1900 */
[----:B------:R-:W5:Y:S04]  /*00f0*/  LDG.E R13, desc[UR4][R8.64+0x8] ;  /* 0x00000804080d7981 */ /* 0x000f68000c1e1900 */
[----:B------:R-:W5:Y:S04]  /*0100*/  LDG.E R14, desc[UR4][R8.64+0xc] ;  /* 0x00000c04080e7981 */ /* 0x000f68000c1e1900 */
[----:B------:R-:W5:Y:S04]  /*0110*/  LDG.E R15, desc[UR4][R8.64+0x10] ;  /* 0x00001004080f7981 */ /* 0x000f68000c1e1900 */
[----:B------:R-:W5:Y:S04]  /*0120*/  LDG.E R16, desc[UR4][R8.64+0x14] ;  /* 0x0000140408107981 */ /* 0x000f68000c1e1900 */
[----:B------:R-:W5:Y:S04]  /*0130*/  LDG.E R17, desc[UR4][R8.64+0x18] ;  /* 0x0000180408117981 */ /* 0x000f68000c1e1900 */
[----:B------:R-:W5:Y:S04]  /*0140*/  LDG.E R7, desc[UR4][R8.64+0x1c] ;  /* 0x00001c0408077981 */ /* 0x000f68000c1e1900 */
[----:B------:R-:W5:Y:S04]  /*0150*/  LDG.E R4, desc[UR4][R8.64+0x20] ;  /* 0x0000200408047981 */ /* 0x000f68000c1e1900 */
[----:B------:R0:W5:Y:S01]  /*0160*/  LDG.E R0, desc[UR4][R8.64+0x24] ;  /* 0x0000240408007981 */ /* 0x000162000c1e1900 */
[----:B---3--:R-:W-:Y:S01]  /*0170*/  FMUL R2, R6, R6 ;  /* 0x0000000606027220 */ /* 0x008fe20000400000 */
[----:B--2---:R-:W-:-:S03]  /*0180*/  FADD R11, RZ, R10 ;  /* 0x0000000aff0b7221 */ /* 0x004fc60000000000 */
[C---:B------:R-:W-:Y:S01]  /*0190*/  FMUL R10, R6.reuse, R2 ;  /* 0x00000002060a7220 */ /* 0x040fe20000400000 */
[----:B----4-:R-:W-:-:S03]  /*01a0*/  FFMA R11, R6, R12, R11 ;  /* 0x0000000c060b7223 */ /* 0x010fc6000000000b */
[----:B------:R-:W-:Y:S01]  /*01b0*/  FMUL R12, R6, R10 ;  /* 0x0000000a060c7220 */ /* 0x000fe20000400000 */
[----:B-----5:R-:W-:Y:S02]  /*01c0*/  FFMA R11, R2, R13, R11 ;  /* 0x0000000d020b7223 */ /* 0x020fe4000000000b */
[----:B------:R-:W1:Y:S02]  /*01d0*/  LDC.64 R2, c[0x0][0x388] ;  /* 0x0000e200ff027b82 */ /* 0x000e640000000a00 */
[----:B------:R-:W-:Y:S01]  /*01e0*/  FFMA R11, R10, R14, R11 ;  /* 0x0000000e0a0b7223 */ /* 0x000fe2000000000b */
[----:B------:R-:W-:-:S03]  /*01f0*/  FMUL R10, R6, R12 ;  /* 0x0000000c060a7220 */ /* 0x000fc60000400000 */
[----:B------:R-:W-:Y:S01]  /*0200*/  FFMA R11, R12, R15, R11 ;  /* 0x0000000f0c0b7223 */ /* 0x000fe2000000000b */
[----:B0-----:R-:W-:-:S03]  /*0210*/  FMUL R8, R6, R10 ;  /* 0x0000000a06087220 */ /* 0x001fc60000400000 */
[----:B------:R-:W-:Y:S01]  /*0220*/  FFMA R11, R10, R16, R11 ;  /* 0x000000100a0b7223 */ /* 0x000fe2000000000b */
[----:B------:R-:W-:-:S03]  /*0230*/  FMUL R9, R6, R8 ;  /* 0x0000000806097220 */ /* 0x000fc60000400000 */
[----:B------:R-:W-:Y:S01]  /*0240*/  FFMA R8, R8, R17, R11 ;  /* 0x0000001108087223 */ /* 0x000fe2000000000b */
[----:B------:R-:W-:-:S03]  /*0250*/  FMUL R10, R6, R9 ;  /* 0x00000009060a7220 */ /* 0x000fc60000400000 */
[----:B------:R-:W-:Y:S01]  /*0260*/  FFMA R7, R9, R7, R8 ;  /* 0x0000000709077223 */ /* 0x000fe20000000008 */
[----:B------:R-:W-:-:S03]  /*0270*/  FMUL R6, R6, R10 ;  /* 0x0000000a06067220 */ /* 0x000fc60000400000 */
[----:B------:R-:W-:Y:S01]  /*0280*/  FFMA R7, R10, R4, R7 ;  /* 0x000000040a077223 */ /* 0x000fe20000000007 */
[----:B-1----:R-:W-:-:S04]  /*0290*/  IMAD.WIDE R2, R5, 0x4, R2 ;  /* 0x0000000405027825 */ /* 0x002fc800078e0202 */
[----:B------:R-:W-:-:S05]  /*02a0*/  FFMA R7, R6, R0, R7 ;  /* 0x0000000006077223 */ /* 0x000fca0000000007 */
[----:B------:R-:W-:Y:S01]  /*02b0*/  STG.E desc[UR4][R2.64], R7 ;  /* 0x0000000702007986 */ /* 0x000fe2000c101904 */
[----:B------:R-:W-:Y:S05]  /*02c0*/  EXIT ;  /* 0x000000000000794d */ /* 0x000fea0003800000 */
.L_x_0:
[----:B------:R-:W-:-:S00]  /*02d0*/  BRA `(.L_x_0) ;  /* 0xfffffffc00fc7947 */ /* 0x000fc0000383ffff */
[----:B------:R-:W-:-:S00]  /*02e0*/  NOP ;  /* 0x0000000000007918 */ /* 0x000fc00000000000 */
        /* <DEDUP_REMOVED lines=9> */
.L_x_1:


//--------------------- .nv.shared.reserved.0     --------------------------
	.section	.nv.shared.reserved.0,"aw",@nobits
	.weak		__nv_reservedSMEM_offset_0_alias
	.size		__nv_reservedSMEM_offset_0_alias, 0, 64
	.other		__nv_reservedSMEM_offset_0_alias,@"STO_CUDA_RESERVED_SHARED STV_DEFAULT"
__nv_reservedSMEM_offset_0_alias:
	.zero		0
	.zero		64


//--------------------- .nv.constant0._Z21globalMemoryTransformPfS_iS_ --------------------------
	.section	.nv.constant0._Z21globalMemoryTransformPfS_iS_,"a",@progbits
	.sectionflags	@""
	.align	4
.nv.constant0._Z21globalMemoryTransformPfS_iS_:
	.zero		928


//--------------------- SYMBOLS --------------------------

	.type		.nv.reservedSmem.offset0,@object
	.size		.nv.reservedSmem.offset0,0x4
